//
// Generated by NVIDIA NVVM Compiler
//
// Compiler Build ID: CL-36424714
// Cuda compilation tools, release 13.0, V13.0.88
// Based on NVVM 20.0.0
//

.version 9.0
.target sm_100
.address_size 64

	// .globl	_Z11gemm_kernelPfS_S_

.visible .entry _Z11gemm_kernelPfS_S_(
	.param .u64 .ptr .align 1 _Z11gemm_kernelPfS_S__param_0,
	.param .u64 .ptr .align 1 _Z11gemm_kernelPfS_S__param_1,
	.param .u64 .ptr .align 1 _Z11gemm_kernelPfS_S__param_2
)
.maxnreg 50
{
	.reg .pred 	%p<5>;
	.reg .b32 	%r<19>;
	.reg .b32 	%f<52>;
	.reg .b64 	%rd<18>;

	ld.param.u64 	%rd5, [_Z11gemm_kernelPfS_S__param_0];
	ld.param.u64 	%rd6, [_Z11gemm_kernelPfS_S__param_1];
	ld.param.u64 	%rd7, [_Z11gemm_kernelPfS_S__param_2];
	mov.u32 	%r7, %ctaid.y;
	mov.u32 	%r8, %ntid.y;
	mov.u32 	%r9, %tid.y;
	mad.lo.s32 	%r1, %r7, %r8, %r9;
	mov.u32 	%r10, %ctaid.x;
	mov.u32 	%r11, %ntid.x;
	mov.u32 	%r12, %tid.x;
	mad.lo.s32 	%r2, %r10, %r11, %r12;
	setp.gt.u32 	%p1, %r1, 511;
	setp.gt.s32 	%p2, %r2, 63;
	or.pred  	%p3, %p1, %p2;
	@%p3 bra 	$L__BB0_4;
	shl.b32 	%r14, %r1, 9;
	mul.wide.u32 	%rd8, %r14, 4;
	cvta.to.global.u64 	%rd9, %rd5;
	add.s64 	%rd10, %rd8, %rd9;
	add.s64 	%rd17, %rd10, 32;
	cvta.to.global.u64 	%rd11, %rd6;
	add.s64 	%rd2, %rd11, 2048;
	mov.f32 	%f51, 0f00000000;
	mov.b32 	%r18, 0;
	mov.u32 	%r17, %r2;
$L__BB0_2:
	mul.wide.s32 	%rd12, %r17, 4;
	add.s64 	%rd13, %rd2, %rd12;
	ld.global.f32 	%f4, [%rd17+-32];
	ld.global.f32 	%f5, [%rd13+-2048];
	fma.rn.f32 	%f6, %f4, %f5, %f51;
	ld.global.f32 	%f7, [%rd17+-28];
	ld.global.f32 	%f8, [%rd13+-1792];
	fma.rn.f32 	%f9, %f7, %f8, %f6;
	ld.global.f32 	%f10, [%rd17+-24];
	ld.global.f32 	%f11, [%rd13+-1536];
	fma.rn.f32 	%f12, %f10, %f11, %f9;
	ld.global.f32 	%f13, [%rd17+-20];
	ld.global.f32 	%f14, [%rd13+-1280];
	fma.rn.f32 	%f15, %f13, %f14, %f12;
	ld.global.f32 	%f16, [%rd17+-16];
	ld.global.f32 	%f17, [%rd13+-1024];
	fma.rn.f32 	%f18, %f16, %f17, %f15;
	ld.global.f32 	%f19, [%rd17+-12];
	ld.global.f32 	%f20, [%rd13+-768];
	fma.rn.f32 	%f21, %f19, %f20, %f18;
	ld.global.f32 	%f22, [%rd17+-8];
	ld.global.f32 	%f23, [%rd13+-512];
	fma.rn.f32 	%f24, %f22, %f23, %f21;
	ld.global.f32 	%f25, [%rd17+-4];
	ld.global.f32 	%f26, [%rd13+-256];
	fma.rn.f32 	%f27, %f25, %f26, %f24;
	ld.global.f32 	%f28, [%rd17];
	ld.global.f32 	%f29, [%rd13];
	fma.rn.f32 	%f30, %f28, %f29, %f27;
	ld.global.f32 	%f31, [%rd17+4];
	ld.global.f32 	%f32, [%rd13+256];
	fma.rn.f32 	%f33, %f31, %f32, %f30;
	ld.global.f32 	%f34, [%rd17+8];
	ld.global.f32 	%f35, [%rd13+512];
	fma.rn.f32 	%f36, %f34, %f35, %f33;
	ld.global.f32 	%f37, [%rd17+12];
	ld.global.f32 	%f38, [%rd13+768];
	fma.rn.f32 	%f39, %f37, %f38, %f36;
	ld.global.f32 	%f40, [%rd17+16];
	ld.global.f32 	%f41, [%rd13+1024];
	fma.rn.f32 	%f42, %f40, %f41, %f39;
	ld.global.f32 	%f43, [%rd17+20];
	ld.global.f32 	%f44, [%rd13+1280];
	fma.rn.f32 	%f45, %f43, %f44, %f42;
	ld.global.f32 	%f46, [%rd17+24];
	ld.global.f32 	%f47, [%rd13+1536];
	fma.rn.f32 	%f48, %f46, %f47, %f45;
	ld.global.f32 	%f49, [%rd17+28];
	ld.global.f32 	%f50, [%rd13+1792];
	fma.rn.f32 	%f51, %f49, %f50, %f48;
	add.s32 	%r18, %r18, 16;
	add.s64 	%rd17, %rd17, 64;
	add.s32 	%r17, %r17, 1024;
	setp.ne.s32 	%p4, %r18, 512;
	@%p4 bra 	$L__BB0_2;
	shl.b32 	%r15, %r1, 6;
	add.s32 	%r16, %r15, %r2;
	cvta.to.global.u64 	%rd14, %rd7;
	mul.wide.s32 	%rd15, %r16, 4;
	add.s64 	%rd16, %rd14, %rd15;
	st.global.f32 	[%rd16], %f51;
$L__BB0_4:
	ret;

}


// ===== COMPILED SASS (sm_100) =====

	.target	sm_100

	.elftype	@"ET_EXEC"


//--------------------- .note.nv.tkinfo           --------------------------
	.section	.note.nv.tkinfo,"",@"SHT_NOTE"
	.sectionflags	@"SHF_NOTE_NV_TKINFO"
	.tkinfo
        /*0018*/ 	.word	0x00000002
        /*0030*/ 	.string	""
        /*0030*/ 	.string	"ptxas"
        /*0030*/ 	.string	"Cuda compilation tools, release 13.0, V13.0.88"
        /*0030*/ 	.string	"Build cuda_13.0.r13.0/compiler.36424714_0"
        /*0030*/ 	.string	"-arch sm_100 -m 64 "



//--------------------- .note.nv.cuinfo           --------------------------
	.section	.note.nv.cuinfo,"",@"SHT_NOTE"
	.sectionflags	@"SHF_NOTE_NV_CUINFO"
        /*0018*/ 	.short	0x0002
        /*001a*/ 	.short	0x0064
        /*001c*/ 	.short	0x0082
	.zero		2


//--------------------- .nv.info                  --------------------------
	.section	.nv.info,"",@"SHT_CUDA_INFO"
	.align	4


	//----- nvinfo : EIATTR_REGCOUNT
	.align		4
        /*0000*/ 	.byte	0x04, 0x2f
        /*0002*/ 	.short	(.L_1 - .L_0)
	.align		4
.L_0:
        /*0004*/ 	.word	index@(_Z11gemm_kernelPfS_S_)
        /*0008*/ 	.word	0x0000002b


	//----- nvinfo : EIATTR_FRAME_SIZE
	.align		4
.L_1:
        /*000c*/ 	.byte	0x04, 0x11
        /*000e*/ 	.short	(.L_3 - .L_2)
	.align		4
.L_2:
        /*0010*/ 	.word	index@(_Z11gemm_kernelPfS_S_)
        /*0014*/ 	.word	0x00000000


	//----- nvinfo : EIATTR_MIN_STACK_SIZE
	.align		4
.L_3:
        /*0018*/ 	.byte	0x04, 0x12
        /*001a*/ 	.short	(.L_5 - .L_4)
	.align		4
.L_4:
        /*001c*/ 	.word	index@(_Z11gemm_kernelPfS_S_)
        /*0020*/ 	.word	0x00000000
.L_5:


//--------------------- .nv.compat                --------------------------
	.section	.nv.compat,"",@"SHT_CUDA_COMPAT_INFO"
	.align	4
        /*0000*/ 	.byte	0x02, 0x09, 0x00, 0x00, 0x02, 0x02, 0x01, 0x00, 0x02, 0x05, 0x05, 0x00, 0x03, 0x07, 0x01, 0x01
        /*0010*/ 	.byte	0x02, 0x03, 0x00, 0x00, 0x02, 0x06, 0x01, 0x00, 0x04, 0x0b, 0x08, 0x00, 0x09, 0x00, 0x00, 0x00
        /*0020*/ 	.byte	0x00, 0x00, 0x00, 0x00


//--------------------- .nv.info._Z11gemm_kernelPfS_S_ --------------------------
	.section	.nv.info._Z11gemm_kernelPfS_S_,"",@"SHT_CUDA_INFO"
	.sectionflags	@""
	.align	4


	//----- nvinfo : EIATTR_CUDA_API_VERSION
	.align		4
        /*0000*/ 	.byte	0x04, 0x37
        /*0002*/ 	.short	(.L_7 - .L_6)
.L_6:
        /*0004*/ 	.word	0x00000082


	//----- nvinfo : EIATTR_KPARAM_INFO
	.align		4
.L_7:
        /*0008*/ 	.byte	0x04, 0x17
        /*000a*/ 	.short	(.L_9 - .L_8)
.L_8:
        /*000c*/ 	.word	0x00000000
        /*0010*/ 	.short	0x0002
        /*0012*/ 	.short	0x0010
        /*0014*/ 	.byte	0x00, 0xf5, 0x21, 0x00


	//----- nvinfo : EIATTR_KPARAM_INFO
	.align		4
.L_9:
        /*0018*/ 	.byte	0x04, 0x17
        /*001a*/ 	.short	(.L_11 - .L_10)
.L_10:
        /*001c*/ 	.word	0x00000000
        /*0020*/ 	.short	0x0001
        /*0022*/ 	.short	0x0008
        /*0024*/ 	.byte	0x00, 0xf5, 0x21, 0x00


	//----- nvinfo : EIATTR_KPARAM_INFO
	.align		4
.L_11:
        /*0028*/ 	.byte	0x04, 0x17
        /*002a*/ 	.short	(.L_13 - .L_12)
.L_12:
        /*002c*/ 	.word	0x00000000
        /*0030*/ 	.short	0x0000
        /*0032*/ 	.short	0x0000
        /*0034*/ 	.byte	0x00, 0xf5, 0x21, 0x00


	//----- nvinfo : EIATTR_SPARSE_MMA_MASK
	.align		4
.L_13:
        /*0038*/ 	.byte	0x03, 0x50
        /*003a*/ 	.short	0x0000


	//----- nvinfo : EIATTR_MAXREG_COUNT
	.align		4
        /*003c*/ 	.byte	0x03, 0x1b
        /*003e*/ 	.short	0x0032


	//----- nvinfo : EIATTR_MERCURY_ISA_VERSION
	.align		4
        /*0040*/ 	.byte	0x03, 0x5f
        /*0042*/ 	.short	0x0101


	//----- nvinfo : EIATTR_VRC_CTA_INIT_COUNT
	.align		4
        /*0044*/ 	.byte	0x02, 0x4a
	.zero		1
	.zero		1


	//----- nvinfo : EIATTR_EXIT_INSTR_OFFSETS
	.align		4
        /*0048*/ 	.byte	0x04, 0x1c
        /*004a*/ 	.short	(.L_15 - .L_14)


	//   ....[0]....
.L_14:
        /*004c*/ 	.word	0x000000b0


	//   ....[1]....
        /*0050*/ 	.word	0x00000550


	//----- nvinfo : EIATTR_CBANK_PARAM_SIZE
	.align		4
.L_15:
        /*0054*/ 	.byte	0x03, 0x19
        /*0056*/ 	.short	0x0018


	//----- nvinfo : EIATTR_PARAM_CBANK
	.align		4
        /*0058*/ 	.byte	0x04, 0x0a
        /*005a*/ 	.short	(.L_17 - .L_16)
	.align		4
.L_16:
        /*005c*/ 	.word	index@(.nv.constant0._Z11gemm_kernelPfS_S_)
        /*0060*/ 	.short	0x0380
        /*0062*/ 	.short	0x0018


	//----- nvinfo : EIATTR_SW_WAR
	.align		4
.L_17:
        /*0064*/ 	.byte	0x04, 0x36
        /*0066*/ 	.short	(.L_19 - .L_18)
.L_18:
        /*0068*/ 	.word	0x00000008
.L_19:


//--------------------- .nv.callgraph             --------------------------
	.section	.nv.callgraph,"",@"SHT_CUDA_CALLGRAPH"
	.align	4
	.sectionentsize	8
	.align		4
        /*0000*/ 	.word	0x00000000
	.align		4
        /*0004*/ 	.word	0xffffffff
	.align		4
        /*0008*/ 	.word	0x00000000
	.align		4
        /*000c*/ 	.word	0xfffffffe
	.align		4
        /*0010*/ 	.word	0x00000000
	.align		4
        /*0014*/ 	.word	0xfffffffd
	.align		4
        /*0018*/ 	.word	0x00000000
	.align		4
        /*001c*/ 	.word	0xfffffffc


//--------------------- .text._Z11gemm_kernelPfS_S_ --------------------------
	.section	.text._Z11gemm_kernelPfS_S_,"ax",@progbits
	.align	128
        .global         _Z11gemm_kernelPfS_S_
        .type           _Z11gemm_kernelPfS_S_,@function
        .size           _Z11gemm_kernelPfS_S_,(.L_x_2 - _Z11gemm_kernelPfS_S_)
        .other          _Z11gemm_kernelPfS_S_,@"STO_CUDA_ENTRY STV_DEFAULT"
_Z11gemm_kernelPfS_S_:
.text._Z11gemm_kernelPfS_S_:
[----:B------:R-:W-:Y:S01]  /*0000*/  LDC R1, c[0x0][0x37c] ;  /* 0x0000df00ff017b82 */ /* 0x000fe20000000800 */
[----:B------:R-:W0:Y:S07]  /*0010*/  S2R R3, SR_TID.X ;  /* 0x0000000000037919 */ /* 0x000e2e0000002100 */
[----:B------:R-:W1:Y:S01]  /*0020*/  LDC R7, c[0x0][0x364] ;  /* 0x0000d900ff077b82 */ /* 0x000e620000000800 */
[----:B------:R-:W1:Y:S07]  /*0030*/  S2R R2, SR_TID.Y ;  /* 0x0000000000027919 */ /* 0x000e6e0000002200 */
[----:B------:R-:W0:Y:S08]  /*0040*/  S2UR UR5, SR_CTAID.X ;  /* 0x00000000000579c3 */ /* 0x000e300000002500 */
[----:B------:R-:W0:Y:S08]  /*0050*/  LDC R0, c[0x0][0x360] ;  /* 0x0000d800ff007b82 */ /* 0x000e300000000800 */
[----:B------:R-:W1:Y:S01]  /*0060*/  S2UR UR4, SR_CTAID.Y ;  /* 0x00000000000479c3 */ /* 0x000e620000002600 */
[----:B0-----:R-:W-:-:S05]  /*0070*/  IMAD R0, R0, UR5, R3 ;  /* 0x0000000500007c24 */ /* 0x001fca000f8e0203 */
[----:B------:R-:W-:Y:S01]  /*0080*/  ISETP.GT.AND P0, PT, R0, 0x3f, PT ;  /* 0x0000003f0000780c */ /* 0x000fe20003f04270 */
[----:B-1----:R-:W-:-:S05]  /*0090*/  IMAD R7, R7, UR4, R2 ;  /* 0x0000000407077c24 */ /* 0x002fca000f8e0202 */
[----:B------:R-:W-:-:S13]  /*00a0*/  ISETP.GT.U32.OR P0, PT, R7, 0x1ff, P0 ;  /* 0x000001ff0700780c */ /* 0x000fda0000704470 */
[----:B------:R-:W-:Y:S05]  /*00b0*/  @P0 EXIT ;  /* 0x000000000000094d */ /* 0x000fea0003800000 */
[----:B------:R-:W0:Y:S01]  /*00c0*/  LDC.64 R2, c[0x0][0x380] ;  /* 0x0000e000ff027b82 */ /* 0x000e220000000a00 */
[----:B------:R-:W1:Y:S01]  /*00d0*/  LDCU.64 UR6, c[0x0][0x388] ;  /* 0x00007100ff0677ac */ /* 0x000e620008000a00 */
[----:B------:R-:W-:Y:S01]  /*00e0*/  SHF.L.U32 R5, R7, 0x9, RZ ;  /* 0x0000000907057819 */ /* 0x000fe200000006ff */
[----:B------:R-:W-:Y:S01]  /*00f0*/  HFMA2 R8, -RZ, RZ, 0, 0 ;  /* 0x00000000ff087431 */ /* 0x000fe200000001ff */
[----:B------:R-:W-:Y:S01]  /*0100*/  MOV R6, R0 ;  /* 0x0000000000067202 */ /* 0x000fe20000000f00 */
[----:B------:R-:W2:Y:S01]  /*0110*/  LDCU.64 UR8, c[0x0][0x358] ;  /* 0x00006b00ff0877ac */ /* 0x000ea20008000a00 */
[----:B------:R-:W-:Y:S01]  /*0120*/  UMOV UR4, URZ ;  /* 0x000000ff00047c82 */ /* 0x000fe20008000000 */
[----:B-1----:R-:W-:-:S04]  /*0130*/  UIADD3 UR5, UP0, UPT, UR6, 0x800, URZ ;  /* 0x0000080006057890 */ /* 0x002fc8000ff1e0ff */
[----:B------:R-:W-:Y:S01]  /*0140*/  UIADD3.X UR6, UPT, UPT, URZ, UR7, URZ, UP0, !UPT ;  /* 0x00000007ff067290 */ /* 0x000fe200087fe4ff */
[----:B0-----:R-:W-:-:S03]  /*0150*/  IMAD.WIDE.U32 R2, R5, 0x4, R2 ;  /* 0x0000000405027825 */ /* 0x001fc600078e0002 */
[----:B------:R-:W-:-:S04]  /*0160*/  IADD3 R4, P0, PT, R2, 0x20, RZ ;  /* 0x0000002002047810 */ /* 0x000fc80007f1e0ff */
[----:B--2---:R-:W-:-:S09]  /*0170*/  IADD3.X R5, PT, PT, RZ, R3, RZ, P0, !PT ;  /* 0x00000003ff057210 */ /* 0x004fd200007fe4ff */
.L_x_0:
[----:B------:R-:W-:Y:S01]  /*0180*/  MOV R2, UR5 ;  /* 0x0000000500027c02 */ /* 0x000fe20008000f00 */
[----:B------:R-:W2:Y:S01]  /*0190*/  LDG.E R29, desc[UR8][R4.64+-0x20] ;  /* 0xffffe008041d7981 */ /* 0x000ea2000c1e1900 */
[----:B------:R-:W-:-:S03]  /*01a0*/  MOV R3, UR6 ;  /* 0x0000000600037c02 */ /* 0x000fc60008000f00 */
[----:B------:R-:W3:Y:S01]  /*01b0*/  LDG.E R32, desc[UR8][R4.64+-0x1c] ;  /* 0xffffe40804207981 */ /* 0x000ee2000c1e1900 */
[----:B------:R-:W-:-:S03]  /*01c0*/  IMAD.WIDE R2, R6, 0x4, R2 ;  /* 0x0000000406027825 */ /* 0x000fc600078e0202 */
[----:B------:R-:W4:Y:S04]  /*01d0*/  LDG.E R34, desc[UR8][R4.64+-0x18] ;  /* 0xffffe80804227981 */ /* 0x000f28000c1e1900 */
[----:B------:R-:W2:Y:S04]  /*01e0*/  LDG.E R30, desc[UR8][R2.64+-0x800] ;  /* 0xfff80008021e7981 */ /* 0x000ea8000c1e1900 */
[----:B------:R-:W3:Y:S04]  /*01f0*/  LDG.E R31, desc[UR8][R2.64+-0x700] ;  /* 0xfff90008021f7981 */ /* 0x000ee8000c1e1900 */
[----:B------:R-:W4:Y:S04]  /*0200*/  LDG.E R33, desc[UR8][R2.64+-0x600] ;  /* 0xfffa000802217981 */ /* 0x000f28000c1e1900 */
[----:B------:R-:W5:Y:S04]  /*0210*/  LDG.E R36, desc[UR8][R4.64+-0x14] ;  /* 0xffffec0804247981 */ /* 0x000f68000c1e1900 */
        /* <DEDUP_REMOVED lines=24> */
[----:B------:R0:W5:Y:S01]  /*03a0*/  LDG.E R27, desc[UR8][R4.64+0x1c] ;  /* 0x00001c08041b7981 */ /* 0x000162000c1e1900 */
[----:B------:R-:W-:-:S04]  /*03b0*/  UIADD3 UR4, UPT, UPT, UR4, 0x10, URZ ;  /* 0x0000001004047890 */ /* 0x000fc8000fffe0ff */
[----:B------:R-:W-:Y:S01]  /*03c0*/  UISETP.NE.AND UP0, UPT, UR4, 0x200, UPT ;  /* 0x000002000400788c */ /* 0x000fe2000bf05270 */
[----:B------:R-:W-:Y:S02]  /*03d0*/  IADD3 R6, PT, PT, R6, 0x400, RZ ;  /* 0x0000040006067810 */ /* 0x000fe40007ffe0ff */
[----:B0-----:R-:W-:-:S04]  /*03e0*/  IADD3 R4, P0, PT, R4, 0x40, RZ ;  /* 0x0000004004047810 */ /* 0x001fc80007f1e0ff */
[----:B------:R-:W-:Y:S01]  /*03f0*/  IADD3.X R5, PT, PT, RZ, R5, RZ, P0, !PT ;  /* 0x00000005ff057210 */ /* 0x000fe200007fe4ff */
[----:B--2---:R-:W-:-:S04]  /*0400*/  FFMA R29, R29, R30, R8 ;  /* 0x0000001e1d1d7223 */ /* 0x004fc80000000008 */
[----:B---3--:R-:W-:-:S04]  /*0410*/  FFMA R29, R32, R31, R29 ;  /* 0x0000001f201d7223 */ /* 0x008fc8000000001d */
[----:B----4-:R-:W-:-:S04]  /*0420*/  FFMA R29, R34, R33, R29 ;  /* 0x00000021221d7223 */ /* 0x010fc8000000001d */
[----:B-----5:R-:W-:-:S04]  /*0430*/  FFMA R29, R36, R35, R29 ;  /* 0x00000023241d7223 */ /* 0x020fc8000000001d */
[----:B------:R-:W-:-:S04]  /*0440*/  FFMA R29, R38, R37, R29 ;  /* 0x00000025261d7223 */ /* 0x000fc8000000001d */
        /* <DEDUP_REMOVED lines=10> */
[----:B------:R-:W-:Y:S01]  /*04f0*/  FFMA R8, R27, R28, R10 ;  /* 0x0000001c1b087223 */ /* 0x000fe2000000000a */
[----:B------:R-:W-:Y:S06]  /*0500*/  BRA.U UP0, `(.L_x_0) ;  /* 0xfffffffd001c7547 */ /* 0x000fec000b83ffff */
[----:B------:R-:W0:Y:S01]  /*0510*/  LDC.64 R2, c[0x0][0x390] ;  /* 0x0000e400ff027b82 */ /* 0x000e220000000a00 */
[----:B------:R-:W-:-:S05]  /*0520*/  LEA R7, R7, R0, 0x6 ;  /* 0x0000000007077211 */ /* 0x000fca00078e30ff */
[----:B0-----:R-:W-:-:S05]  /*0530*/  IMAD.WIDE R2, R7, 0x4, R2 ;  /* 0x0000000407027825 */ /* 0x001fca00078e0202 */
[----:B------:R-:W-:Y:S01]  /*0540*/  STG.E desc[UR8][R2.64], R8 ;  /* 0x0000000802007986 */ /* 0x000fe2000c101908 */
[----:B------:R-:W-:Y:S05]  /*0550*/  EXIT ;  /* 0x000000000000794d */ /* 0x000fea0003800000 */
.L_x_1:
[----:B------:R-:W-:-:S00]  /*0560*/  BRA `(.L_x_1) ;  /* 0xfffffffc00fc7947 */ /* 0x000fc0000383ffff */
[----:B------:R-:W-:-:S00]  /*0570*/  NOP ;  /* 0x0000000000007918 */ /* 0x000fc00000000000 */
        /* <DEDUP_REMOVED lines=8> */
.L_x_2:


//--------------------- .nv.shared.reserved.0     --------------------------
	.section	.nv.shared.reserved.0,"aw",@nobits
	.weak		__nv_reservedSMEM_offset_0_alias
	.size		__nv_reservedSMEM_offset_0_alias, 0, 64
	.other		__nv_reservedSMEM_offset_0_alias,@"STO_CUDA_RESERVED_SHARED STV_DEFAULT"
__nv_reservedSMEM_offset_0_alias:
	.zero		0
	.zero		64


//--------------------- .nv.constant0._Z11gemm_kernelPfS_S_ --------------------------
	.section	.nv.constant0._Z11gemm_kernelPfS_S_,"a",@progbits
	.sectionflags	@""
	.align	4
.nv.constant0._Z11gemm_kernelPfS_S_:
	.zero		920


//--------------------- SYMBOLS --------------------------

	.type		.nv.reservedSmem.offset0,@object
	.size		.nv.reservedSmem.offset0,0x4
